//
// Generated by NVIDIA NVVM Compiler
//
// Compiler Build ID: CL-36424714
// Cuda compilation tools, release 13.0, V13.0.88
// Based on NVVM 20.0.0
//

.version 9.0
.target sm_100
.address_size 64

	// .globl	limiter_kernel

.visible .entry limiter_kernel(
	.param .u64 .ptr .align 1 limiter_kernel_param_0,
	.param .u64 .ptr .align 1 limiter_kernel_param_1,
	.param .u32 limiter_kernel_param_2,
	.param .u32 limiter_kernel_param_3,
	.param .f64 limiter_kernel_param_4,
	.param .f64 limiter_kernel_param_5,
	.param .f64 limiter_kernel_param_6,
	.param .f64 limiter_kernel_param_7,
	.param .f64 limiter_kernel_param_8
)
{
	.reg .pred 	%p<17>;
	.reg .b32 	%r<33>;
	.reg .b64 	%rd<18>;
	.reg .b64 	%fd<23>;

	ld.param.u64 	%rd3, [limiter_kernel_param_0];
	ld.param.u64 	%rd4, [limiter_kernel_param_1];
	ld.param.u32 	%r20, [limiter_kernel_param_2];
	ld.param.u32 	%r21, [limiter_kernel_param_3];
	ld.param.f64 	%fd2, [limiter_kernel_param_4];
	cvta.to.global.u64 	%rd1, %rd4;
	cvta.to.global.u64 	%rd2, %rd3;
	mov.u32 	%r1, %ctaid.x;
	setp.ge.s32 	%p1, %r1, %r20;
	@%p1 bra 	$L__BB0_8;
	mov.u32 	%r22, %ntid.x;
	mov.u32 	%r23, %tid.x;
	div.s32 	%r24, %r21, %r22;
	mul.lo.s32 	%r2, %r24, %r23;
	add.s32 	%r3, %r2, %r24;
	setp.lt.s32 	%p2, %r24, 1;
	@%p2 bra 	$L__BB0_8;
	neg.f64 	%fd1, %fd2;
	add.s32 	%r25, %r2, 1;
	max.s32 	%r4, %r3, %r25;
	sub.s32 	%r26, %r4, %r2;
	and.b32  	%r5, %r26, 3;
	setp.eq.s32 	%p3, %r5, 0;
	mov.u32 	%r32, %r2;
	@%p3 bra 	$L__BB0_5;
	mad.lo.s32 	%r29, %r2, %r20, %r1;
	neg.s32 	%r28, %r5;
	add.s32 	%r32, %r2, %r5;
$L__BB0_4:
	.pragma "nounroll";
	mul.wide.s32 	%rd5, %r29, 8;
	add.s64 	%rd6, %rd2, %rd5;
	ld.global.nc.f64 	%fd3, [%rd6];
	abs.f64 	%fd4, %fd3;
	setp.ge.f64 	%p4, %fd4, %fd2;
	setp.lt.f64 	%p5, %fd3, 0d0000000000000000;
	selp.f64 	%fd5, %fd1, %fd2, %p5;
	selp.f64 	%fd6, %fd5, %fd3, %p4;
	add.s64 	%rd7, %rd1, %rd5;
	st.global.f64 	[%rd7], %fd6;
	add.s32 	%r29, %r29, %r20;
	add.s32 	%r28, %r28, 1;
	setp.ne.s32 	%p6, %r28, 0;
	@%p6 bra 	$L__BB0_4;
$L__BB0_5:
	sub.s32 	%r27, %r2, %r4;
	setp.gt.u32 	%p7, %r27, -4;
	@%p7 bra 	$L__BB0_8;
	mad.lo.s32 	%r31, %r32, %r20, %r1;
	shl.b32 	%r15, %r20, 2;
	mul.wide.s32 	%rd11, %r20, 8;
$L__BB0_7:
	mul.wide.s32 	%rd8, %r31, 8;
	add.s64 	%rd9, %rd2, %rd8;
	ld.global.nc.f64 	%fd7, [%rd9];
	abs.f64 	%fd8, %fd7;
	setp.ge.f64 	%p8, %fd8, %fd2;
	setp.lt.f64 	%p9, %fd7, 0d0000000000000000;
	selp.f64 	%fd9, %fd1, %fd2, %p9;
	selp.f64 	%fd10, %fd9, %fd7, %p8;
	add.s64 	%rd10, %rd1, %rd8;
	st.global.f64 	[%rd10], %fd10;
	add.s64 	%rd12, %rd9, %rd11;
	ld.global.nc.f64 	%fd11, [%rd12];
	abs.f64 	%fd12, %fd11;
	setp.ge.f64 	%p10, %fd12, %fd2;
	setp.lt.f64 	%p11, %fd11, 0d0000000000000000;
	selp.f64 	%fd13, %fd1, %fd2, %p11;
	selp.f64 	%fd14, %fd13, %fd11, %p10;
	add.s64 	%rd13, %rd10, %rd11;
	st.global.f64 	[%rd13], %fd14;
	add.s64 	%rd14, %rd12, %rd11;
	ld.global.nc.f64 	%fd15, [%rd14];
	abs.f64 	%fd16, %fd15;
	setp.ge.f64 	%p12, %fd16, %fd2;
	setp.lt.f64 	%p13, %fd15, 0d0000000000000000;
	selp.f64 	%fd17, %fd1, %fd2, %p13;
	selp.f64 	%fd18, %fd17, %fd15, %p12;
	add.s64 	%rd15, %rd13, %rd11;
	st.global.f64 	[%rd15], %fd18;
	add.s64 	%rd16, %rd14, %rd11;
	ld.global.nc.f64 	%fd19, [%rd16];
	abs.f64 	%fd20, %fd19;
	setp.ge.f64 	%p14, %fd20, %fd2;
	setp.lt.f64 	%p15, %fd19, 0d0000000000000000;
	selp.f64 	%fd21, %fd1, %fd2, %p15;
	selp.f64 	%fd22, %fd21, %fd19, %p14;
	add.s64 	%rd17, %rd15, %rd11;
	st.global.f64 	[%rd17], %fd22;
	add.s32 	%r32, %r32, 4;
	add.s32 	%r31, %r31, %r15;
	setp.lt.s32 	%p16, %r32, %r3;
	@%p16 bra 	$L__BB0_7;
$L__BB0_8:
	ret;

}


// ===== COMPILED SASS (sm_100) =====

	.target	sm_100

	.elftype	@"ET_EXEC"


//--------------------- .note.nv.tkinfo           --------------------------
	.section	.note.nv.tkinfo,"",@"SHT_NOTE"
	.sectionflags	@"SHF_NOTE_NV_TKINFO"
	.tkinfo
        /*0018*/ 	.word	0x00000002
        /*0030*/ 	.string	""
        /*0030*/ 	.string	"ptxas"
        /*0030*/ 	.string	"Cuda compilation tools, release 13.0, V13.0.88"
        /*0030*/ 	.string	"Build cuda_13.0.r13.0/compiler.36424714_0"
        /*0030*/ 	.string	"-arch sm_100 -m 64 "



//--------------------- .note.nv.cuinfo           --------------------------
	.section	.note.nv.cuinfo,"",@"SHT_NOTE"
	.sectionflags	@"SHF_NOTE_NV_CUINFO"
        /*0018*/ 	.short	0x0002
        /*001a*/ 	.short	0x0064
        /*001c*/ 	.short	0x0082
	.zero		2


//--------------------- .nv.info                  --------------------------
	.section	.nv.info,"",@"SHT_CUDA_INFO"
	.align	4


	//----- nvinfo : EIATTR_REGCOUNT
	.align		4
        /*0000*/ 	.byte	0x04, 0x2f
        /*0002*/ 	.short	(.L_1 - .L_0)
	.align		4
.L_0:
        /*0004*/ 	.word	index@(limiter_kernel)
        /*0008*/ 	.word	0x00000020


	//----- nvinfo : EIATTR_FRAME_SIZE
	.align		4
.L_1:
        /*000c*/ 	.byte	0x04, 0x11
        /*000e*/ 	.short	(.L_3 - .L_2)
	.align		4
.L_2:
        /*0010*/ 	.word	index@(limiter_kernel)
        /*0014*/ 	.word	0x00000000


	//----- nvinfo : EIATTR_MIN_STACK_SIZE
	.align		4
.L_3:
        /*0018*/ 	.byte	0x04, 0x12
        /*001a*/ 	.short	(.L_5 - .L_4)
	.align		4
.L_4:
        /*001c*/ 	.word	index@(limiter_kernel)
        /*0020*/ 	.word	0x00000000
.L_5:


//--------------------- .nv.compat                --------------------------
	.section	.nv.compat,"",@"SHT_CUDA_COMPAT_INFO"
	.align	4
        /*0000*/ 	.byte	0x02, 0x09, 0x00, 0x00, 0x02, 0x02, 0x01, 0x00, 0x02, 0x05, 0x05, 0x00, 0x03, 0x07, 0x01, 0x01
        /*0010*/ 	.byte	0x02, 0x03, 0x00, 0x00, 0x02, 0x06, 0x01, 0x00, 0x04, 0x0b, 0x08, 0x00, 0x01, 0x00, 0x00, 0x00
        /*0020*/ 	.byte	0x00, 0x00, 0x00, 0x00


//--------------------- .nv.info.limiter_kernel   --------------------------
	.section	.nv.info.limiter_kernel,"",@"SHT_CUDA_INFO"
	.sectionflags	@""
	.align	4


	//----- nvinfo : EIATTR_CUDA_API_VERSION
	.align		4
        /*0000*/ 	.byte	0x04, 0x37
        /*0002*/ 	.short	(.L_7 - .L_6)
.L_6:
        /*0004*/ 	.word	0x00000082


	//----- nvinfo : EIATTR_KPARAM_INFO
	.align		4
.L_7:
        /*0008*/ 	.byte	0x04, 0x17
        /*000a*/ 	.short	(.L_9 - .L_8)
.L_8:
        /*000c*/ 	.word	0x00000000
        /*0010*/ 	.short	0x0008
        /*0012*/ 	.short	0x0038
        /*0014*/ 	.byte	0x00, 0xf0, 0x21, 0x00


	//----- nvinfo : EIATTR_KPARAM_INFO
	.align		4
.L_9:
        /*0018*/ 	.byte	0x04, 0x17
        /*001a*/ 	.short	(.L_11 - .L_10)
.L_10:
        /*001c*/ 	.word	0x00000000
        /*0020*/ 	.short	0x0007
        /*0022*/ 	.short	0x0030
        /*0024*/ 	.byte	0x00, 0xf0, 0x21, 0x00


	//----- nvinfo : EIATTR_KPARAM_INFO
	.align		4
.L_11:
        /*0028*/ 	.byte	0x04, 0x17
        /*002a*/ 	.short	(.L_13 - .L_12)
.L_12:
        /*002c*/ 	.word	0x00000000
        /*0030*/ 	.short	0x0006
        /*0032*/ 	.short	0x0028
        /*0034*/ 	.byte	0x00, 0xf0, 0x21, 0x00


	//----- nvinfo : EIATTR_KPARAM_INFO
	.align		4
.L_13:
        /*0038*/ 	.byte	0x04, 0x17
        /*003a*/ 	.short	(.L_15 - .L_14)
.L_14:
        /*003c*/ 	.word	0x00000000
        /*0040*/ 	.short	0x0005
        /*0042*/ 	.short	0x0020
        /*0044*/ 	.byte	0x00, 0xf0, 0x21, 0x00


	//----- nvinfo : EIATTR_KPARAM_INFO
	.align		4
.L_15:
        /*0048*/ 	.byte	0x04, 0x17
        /*004a*/ 	.short	(.L_17 - .L_16)
.L_16:
        /*004c*/ 	.word	0x00000000
        /*0050*/ 	.short	0x0004
        /*0052*/ 	.short	0x0018
        /*0054*/ 	.byte	0x00, 0xf0, 0x21, 0x00


	//----- nvinfo : EIATTR_KPARAM_INFO
	.align		4
.L_17:
        /*0058*/ 	.byte	0x04, 0x17
        /*005a*/ 	.short	(.L_19 - .L_18)
.L_18:
        /*005c*/ 	.word	0x00000000
        /*0060*/ 	.short	0x0003
        /*0062*/ 	.short	0x0014
        /*0064*/ 	.byte	0x00, 0xf0, 0x11, 0x00


	//----- nvinfo : EIATTR_KPARAM_INFO
	.align		4
.L_19:
        /*0068*/ 	.byte	0x04, 0x17
        /*006a*/ 	.short	(.L_21 - .L_20)
.L_20:
        /*006c*/ 	.word	0x00000000
        /*0070*/ 	.short	0x0002
        /*0072*/ 	.short	0x0010
        /*0074*/ 	.byte	0x00, 0xf0, 0x11, 0x00


	//----- nvinfo : EIATTR_KPARAM_INFO
	.align		4
.L_21:
        /*0078*/ 	.byte	0x04, 0x17
        /*007a*/ 	.short	(.L_23 - .L_22)
.L_22:
        /*007c*/ 	.word	0x00000000
        /*0080*/ 	.short	0x0001
        /*0082*/ 	.short	0x0008
        /*0084*/ 	.byte	0x00, 0xf5, 0x21, 0x00


	//----- nvinfo : EIATTR_KPARAM_INFO
	.align		4
.L_23:
        /*0088*/ 	.byte	0x04, 0x17
        /*008a*/ 	.short	(.L_25 - .L_24)
.L_24:
        /*008c*/ 	.word	0x00000000
        /*0090*/ 	.short	0x0000
        /*0092*/ 	.short	0x0000
        /*0094*/ 	.byte	0x00, 0xf5, 0x21, 0x00


	//----- nvinfo : EIATTR_SPARSE_MMA_MASK
	.align		4
.L_25:
        /*0098*/ 	.byte	0x03, 0x50
        /*009a*/ 	.short	0x0000


	//----- nvinfo : EIATTR_MAXREG_COUNT
	.align		4
        /*009c*/ 	.byte	0x03, 0x1b
        /*009e*/ 	.short	0x00ff


	//----- nvinfo : EIATTR_MERCURY_ISA_VERSION
	.align		4
        /*00a0*/ 	.byte	0x03, 0x5f
        /*00a2*/ 	.short	0x0101


	//----- nvinfo : EIATTR_VRC_CTA_INIT_COUNT
	.align		4
        /*00a4*/ 	.byte	0x02, 0x4a
	.zero		1
	.zero		1


	//----- nvinfo : EIATTR_EXIT_INSTR_OFFSETS
	.align		4
        /*00a8*/ 	.byte	0x04, 0x1c
        /*00aa*/ 	.short	(.L_27 - .L_26)


	//   ....[0]....
.L_26:
        /*00ac*/ 	.word	0x00000040


	//   ....[1]....
        /*00b0*/ 	.word	0x00000210


	//   ....[2]....
        /*00b4*/ 	.word	0x00000450


	//   ....[3]....
        /*00b8*/ 	.word	0x00000780


	//----- nvinfo : EIATTR_CRS_STACK_SIZE
	.align		4
.L_27:
        /*00bc*/ 	.byte	0x04, 0x1e
        /*00be*/ 	.short	(.L_29 - .L_28)
.L_28:
        /*00c0*/ 	.word	0x00000000


	//----- nvinfo : EIATTR_CBANK_PARAM_SIZE
	.align		4
.L_29:
        /*00c4*/ 	.byte	0x03, 0x19
        /*00c6*/ 	.short	0x0040


	//----- nvinfo : EIATTR_PARAM_CBANK
	.align		4
        /*00c8*/ 	.byte	0x04, 0x0a
        /*00ca*/ 	.short	(.L_31 - .L_30)
	.align		4
.L_30:
        /*00cc*/ 	.word	index@(.nv.constant0.limiter_kernel)
        /*00d0*/ 	.short	0x0380
        /*00d2*/ 	.short	0x0040


	//----- nvinfo : EIATTR_SW_WAR
	.align		4
.L_31:
        /*00d4*/ 	.byte	0x04, 0x36
        /*00d6*/ 	.short	(.L_33 - .L_32)
.L_32:
        /*00d8*/ 	.word	0x00000008
.L_33:


//--------------------- .nv.callgraph             --------------------------
	.section	.nv.callgraph,"",@"SHT_CUDA_CALLGRAPH"
	.align	4
	.sectionentsize	8
	.align		4
        /*0000*/ 	.word	0x00000000
	.align		4
        /*0004*/ 	.word	0xffffffff
	.align		4
        /*0008*/ 	.word	0x00000000
	.align		4
        /*000c*/ 	.word	0xfffffffe
	.align		4
        /*0010*/ 	.word	0x00000000
	.align		4
        /*0014*/ 	.word	0xfffffffd
	.align		4
        /*0018*/ 	.word	0x00000000
	.align		4
        /*001c*/ 	.word	0xfffffffc


//--------------------- .text.limiter_kernel      --------------------------
	.section	.text.limiter_kernel,"ax",@progbits
	.align	128
        .global         limiter_kernel
        .type           limiter_kernel,@function
        .size           limiter_kernel,(.L_x_5 - limiter_kernel)
        .other          limiter_kernel,@"STO_CUDA_ENTRY STV_DEFAULT"
limiter_kernel:
.text.limiter_kernel:
[----:B------:R-:W-:Y:S08]  /*0000*/  LDC R1, c[0x0][0x37c] ;  /* 0x0000df00ff017b82 */ /* 0x000ff00000000800 */
[----:B------:R-:W0:Y:S08]  /*0010*/  S2UR UR6, SR_CTAID.X ;  /* 0x00000000000679c3 */ /* 0x000e300000002500 */
[----:B------:R-:W0:Y:S02]  /*0020*/  LDC R15, c[0x0][0x390] ;  /* 0x0000e400ff0f7b82 */ /* 0x000e240000000800 */
[----:B0-----:R-:W-:-:S13]  /*0030*/  ISETP.LE.AND P0, PT, R15, UR6, PT ;  /* 0x000000060f007c0c */ /* 0x001fda000bf03270 */
[----:B------:R-:W-:Y:S05]  /*0040*/  @P0 EXIT ;  /* 0x000000000000094d */ /* 0x000fea0003800000 */
[----:B------:R-:W0:Y:S08]  /*0050*/  LDC R4, c[0x0][0x360] ;  /* 0x0000d800ff047b82 */ /* 0x000e300000000800 */
[----:B------:R-:W1:Y:S01]  /*0060*/  LDC R9, c[0x0][0x394] ;  /* 0x0000e500ff097b82 */ /* 0x000e620000000800 */
[-C--:B0-----:R-:W-:Y:S02]  /*0070*/  IABS R5, R4.reuse ;  /* 0x0000000400057213 */ /* 0x081fe40000000000 */
[----:B------:R-:W-:-:S02]  /*0080*/  IABS R8, R4 ;  /* 0x0000000400087213 */ /* 0x000fc40000000000 */
[----:B------:R-:W0:Y:S03]  /*0090*/  I2F.RP R0, R5 ;  /* 0x0000000500007306 */ /* 0x000e260000209400 */
[----:B------:R-:W-:-:S05]  /*00a0*/  IMAD.MOV R8, RZ, RZ, -R8 ;  /* 0x000000ffff087224 */ /* 0x000fca00078e0a08 */
[----:B0-----:R-:W0:Y:S02]  /*00b0*/  MUFU.RCP R0, R0 ;  /* 0x0000000000007308 */ /* 0x001e240000001000 */
[----:B0-----:R-:W-:Y:S01]  /*00c0*/  VIADD R2, R0, 0xffffffe ;  /* 0x0ffffffe00027836 */ /* 0x001fe20000000000 */
[----:B-1----:R-:W-:-:S05]  /*00d0*/  IABS R0, R9 ;  /* 0x0000000900007213 */ /* 0x002fca0000000000 */
[----:B------:R0:W1:Y:S02]  /*00e0*/  F2I.FTZ.U32.TRUNC.NTZ R3, R2 ;  /* 0x0000000200037305 */ /* 0x000064000021f000 */
[----:B0-----:R-:W-:Y:S02]  /*00f0*/  IMAD.MOV.U32 R2, RZ, RZ, RZ ;  /* 0x000000ffff027224 */ /* 0x001fe400078e00ff */
[----:B-1----:R-:W-:-:S04]  /*0100*/  IMAD.MOV R6, RZ, RZ, -R3 ;  /* 0x000000ffff067224 */ /* 0x002fc800078e0a03 */
[----:B------:R-:W-:-:S04]  /*0110*/  IMAD R7, R6, R5, RZ ;  /* 0x0000000506077224 */ /* 0x000fc800078e02ff */
[----:B------:R-:W-:-:S04]  /*0120*/  IMAD.HI.U32 R3, R3, R7, R2 ;  /* 0x0000000703037227 */ /* 0x000fc800078e0002 */
[----:B------:R-:W-:Y:S02]  /*0130*/  IMAD.MOV.U32 R2, RZ, RZ, R8 ;  /* 0x000000ffff027224 */ /* 0x000fe400078e0008 */
[----:B------:R-:W-:-:S04]  /*0140*/  IMAD.HI.U32 R3, R3, R0, RZ ;  /* 0x0000000003037227 */ /* 0x000fc800078e00ff */
[----:B------:R-:W-:-:S05]  /*0150*/  IMAD R0, R3, R2, R0 ;  /* 0x0000000203007224 */ /* 0x000fca00078e0200 */
[----:B------:R-:W-:-:S13]  /*0160*/  ISETP.GT.U32.AND P1, PT, R5, R0, PT ;  /* 0x000000000500720c */ /* 0x000fda0003f24070 */
[----:B------:R-:W-:Y:S02]  /*0170*/  @!P1 IMAD.IADD R0, R0, 0x1, -R5 ;  /* 0x0000000100009824 */ /* 0x000fe400078e0a05 */
[----:B------:R-:W-:Y:S01]  /*0180*/  @!P1 VIADD R3, R3, 0x1 ;  /* 0x0000000103039836 */ /* 0x000fe20000000000 */
[----:B------:R-:W-:Y:S02]  /*0190*/  ISETP.NE.AND P1, PT, R4, RZ, PT ;  /* 0x000000ff0400720c */ /* 0x000fe40003f25270 */
[----:B------:R-:W-:Y:S02]  /*01a0*/  ISETP.GE.U32.AND P0, PT, R0, R5, PT ;  /* 0x000000050000720c */ /* 0x000fe40003f06070 */
[----:B------:R-:W-:-:S04]  /*01b0*/  LOP3.LUT R0, R4, R9, RZ, 0x3c, !PT ;  /* 0x0000000904007212 */ /* 0x000fc800078e3cff */
[----:B------:R-:W-:-:S07]  /*01c0*/  ISETP.GE.AND P2, PT, R0, RZ, PT ;  /* 0x000000ff0000720c */ /* 0x000fce0003f46270 */
[----:B------:R-:W-:-:S06]  /*01d0*/  @P0 VIADD R3, R3, 0x1 ;  /* 0x0000000103030836 */ /* 0x000fcc0000000000 */
[----:B------:R-:W-:Y:S01]  /*01e0*/  @!P2 IMAD.MOV R3, RZ, RZ, -R3 ;  /* 0x000000ffff03a224 */ /* 0x000fe200078e0a03 */
[----:B------:R-:W-:-:S04]  /*01f0*/  @!P1 LOP3.LUT R3, RZ, R4, RZ, 0x33, !PT ;  /* 0x00000004ff039212 */ /* 0x000fc800078e33ff */
[----:B------:R-:W-:-:S13]  /*0200*/  ISETP.GE.AND P0, PT, R3, 0x1, PT ;  /* 0x000000010300780c */ /* 0x000fda0003f06270 */
[----:B------:R-:W-:Y:S05]  /*0210*/  @!P0 EXIT ;  /* 0x000000000000894d */ /* 0x000fea0003800000 */
[----:B------:R-:W0:Y:S01]  /*0220*/  S2R R0, SR_TID.X ;  /* 0x0000000000007919 */ /* 0x000e220000002100 */
[----:B------:R-:W1:Y:S01]  /*0230*/  LDCU.64 UR4, c[0x0][0x358] ;  /* 0x00006b00ff0477ac */ /* 0x000e620008000a00 */
[----:B------:R-:W-:Y:S01]  /*0240*/  BSSY.RECONVERGENT B0, `(.L_x_0) ;  /* 0x0000020000007945 */ /* 0x000fe20003800200 */
[----:B------:R-:W2:Y:S01]  /*0250*/  LDCU.64 UR8, c[0x0][0x398] ;  /* 0x00007300ff0877ac */ /* 0x000ea20008000a00 */
[----:B------:R-:W3:Y:S01]  /*0260*/  LDCU.64 UR10, c[0x0][0x398] ;  /* 0x00007300ff0a77ac */ /* 0x000ee20008000a00 */
[----:B0-----:R-:W-:-:S04]  /*0270*/  IMAD R6, R3, R0, RZ ;  /* 0x0000000003067224 */ /* 0x001fc800078e02ff */
[--C-:B------:R-:W-:Y:S02]  /*0280*/  IMAD.IADD R0, R3, 0x1, R6.reuse ;  /* 0x0000000103007824 */ /* 0x100fe400078e0206 */
[----:B------:R-:W-:-:S03]  /*0290*/  IMAD.MOV.U32 R14, RZ, RZ, R6 ;  /* 0x000000ffff0e7224 */ /* 0x000fc600078e0006 */
[----:B------:R-:W-:-:S05]  /*02a0*/  VIADDMNMX R3, R6, 0x1, R0, !PT ;  /* 0x0000000106037846 */ /* 0x000fca0007800100 */
[----:B------:R-:W-:Y:S02]  /*02b0*/  IMAD.IADD R2, R3, 0x1, -R6 ;  /* 0x0000000103027824 */ /* 0x000fe400078e0a06 */
[----:B------:R-:W-:-:S03]  /*02c0*/  IMAD.IADD R3, R6, 0x1, -R3 ;  /* 0x0000000106037824 */ /* 0x000fc600078e0a03 */
[----:B------:R-:W-:Y:S02]  /*02d0*/  LOP3.LUT P1, R7, R2, 0x3, RZ, 0xc0, !PT ;  /* 0x0000000302077812 */ /* 0x000fe4000782c0ff */
[----:B------:R-:W-:-:S11]  /*02e0*/  ISETP.GT.U32.AND P0, PT, R3, -0x4, PT ;  /* 0xfffffffc0300780c */ /* 0x000fd60003f04070 */
[----:B-123--:R-:W-:Y:S05]  /*02f0*/  @!P1 BRA `(.L_x_1) ;  /* 0x0000000000509947 */ /* 0x00efea0003800000 */
[----:B------:R-:W0:Y:S01]  /*0300*/  LDC.64 R2, c[0x0][0x380] ;  /* 0x0000e000ff027b82 */ /* 0x000e220000000a00 */
[C-C-:B------:R-:W-:Y:S02]  /*0310*/  IMAD.IADD R14, R6.reuse, 0x1, R7.reuse ;  /* 0x00000001060e7824 */ /* 0x140fe400078e0207 */
[----:B------:R-:W-:Y:S02]  /*0320*/  IMAD.MOV R12, RZ, RZ, -R7 ;  /* 0x000000ffff0c7224 */ /* 0x000fe400078e0a07 */
[----:B------:R-:W-:-:S03]  /*0330*/  IMAD R13, R6, R15, UR6 ;  /* 0x00000006060d7e24 */ /* 0x000fc6000f8e020f */
[----:B------:R-:W1:Y:S04]  /*0340*/  LDC.64 R4, c[0x0][0x388] ;  /* 0x0000e200ff047b82 */ /* 0x000e680000000a00 */
.L_x_2:
[----:B0-----:R-:W-:-:S06]  /*0350*/  IMAD.WIDE R6, R13, 0x8, R2 ;  /* 0x000000080d067825 */ /* 0x001fcc00078e0202 */
[----:B--2---:R-:W2:Y:S01]  /*0360*/  LDG.E.64.CONSTANT R6, desc[UR4][R6.64] ;  /* 0x0000000406067981 */ /* 0x004ea2000c1e9b00 */
[----:B------:R-:W-:Y:S01]  /*0370*/  DADD R8, -RZ, -UR8 ;  /* 0x80000008ff087e29 */ /* 0x000fe20008000100 */
[----:B------:R-:W-:Y:S01]  /*0380*/  VIADD R12, R12, 0x1 ;  /* 0x000000010c0c7836 */ /* 0x000fe20000000000 */
[C---:B--2---:R-:W-:Y:S02]  /*0390*/  DSETP.GEU.AND P2, PT, R6.reuse, RZ, PT ;  /* 0x000000ff0600722a */ /* 0x044fe40003f4e000 */
[----:B------:R-:W-:-:S06]  /*03a0*/  DSETP.GE.AND P1, PT, |R6|, UR8, PT ;  /* 0x0000000806007e2a */ /* 0x000fcc000bf26200 */
[----:B------:R-:W-:Y:S02]  /*03b0*/  FSEL R11, R8, UR10, !P2 ;  /* 0x0000000a080b7c08 */ /* 0x000fe4000d000000 */
[----:B------:R-:W-:Y:S02]  /*03c0*/  FSEL R9, R9, UR11, !P2 ;  /* 0x0000000b09097c08 */ /* 0x000fe4000d000000 */
[----:B------:R-:W-:Y:S02]  /*03d0*/  FSEL R10, R11, R6, P1 ;  /* 0x000000060b0a7208 */ /* 0x000fe40000800000 */
[----:B------:R-:W-:Y:S01]  /*03e0*/  FSEL R11, R9, R7, P1 ;  /* 0x00000007090b7208 */ /* 0x000fe20000800000 */
[----:B-1----:R-:W-:Y:S01]  /*03f0*/  IMAD.WIDE R8, R13, 0x8, R4 ;  /* 0x000000080d087825 */ /* 0x002fe200078e0204 */
[----:B------:R-:W-:-:S03]  /*0400*/  ISETP.NE.AND P1, PT, R12, RZ, PT ;  /* 0x000000ff0c00720c */ /* 0x000fc60003f25270 */
[----:B------:R-:W-:Y:S01]  /*0410*/  IMAD.IADD R13, R13, 0x1, R15 ;  /* 0x000000010d0d7824 */ /* 0x000fe200078e020f */
[----:B------:R2:W-:Y:S09]  /*0420*/  STG.E.64 desc[UR4][R8.64], R10 ;  /* 0x0000000a08007986 */ /* 0x0005f2000c101b04 */
[----:B------:R-:W-:Y:S05]  /*0430*/  @P1 BRA `(.L_x_2) ;  /* 0xfffffffc00c41947 */ /* 0x000fea000383ffff */
.L_x_1:
[----:B------:R-:W-:Y:S05]  /*0440*/  BSYNC.RECONVERGENT B0 ;  /* 0x0000000000007941 */ /* 0x000fea0003800200 */
.L_x_0:
[----:B------:R-:W-:Y:S05]  /*0450*/  @P0 EXIT ;  /* 0x000000000000094d */ /* 0x000fea0003800000 */
[----:B------:R-:W0:Y:S01]  /*0460*/  LDC.64 R2, c[0x0][0x380] ;  /* 0x0000e000ff027b82 */ /* 0x000e220000000a00 */
[----:B------:R-:W-:Y:S01]  /*0470*/  IMAD R17, R14, R15, UR6 ;  /* 0x000000060e117e24 */ /* 0x000fe2000f8e020f */
[----:B------:R-:W1:Y:S01]  /*0480*/  LDCU.64 UR8, c[0x0][0x398] ;  /* 0x00007300ff0877ac */ /* 0x000e620008000a00 */
[----:B------:R-:W3:Y:S05]  /*0490*/  LDCU.64 UR10, c[0x0][0x398] ;  /* 0x00007300ff0a77ac */ /* 0x000eea0008000a00 */
[----:B------:R-:W4:Y:S02]  /*04a0*/  LDC.64 R4, c[0x0][0x388] ;  /* 0x0000e200ff047b82 */ /* 0x000f240000000a00 */
.L_x_3:
[----:B0-----:R-:W-:-:S05]  /*04b0*/  IMAD.WIDE R20, R17, 0x8, R2 ;  /* 0x0000000811147825 */ /* 0x001fca00078e0202 */
[----:B------:R-:W5:Y:S01]  /*04c0*/  LDG.E.64.CONSTANT R12, desc[UR4][R20.64] ;  /* 0x00000004140c7981 */ /* 0x000f62000c1e9b00 */
[----:B------:R-:W-:-:S05]  /*04d0*/  IMAD.WIDE R24, R15, 0x8, R20 ;  /* 0x000000080f187825 */ /* 0x000fca00078e0214 */
[----:B------:R-:W3:Y:S01]  /*04e0*/  LDG.E.64.CONSTANT R18, desc[UR4][R24.64] ;  /* 0x0000000418127981 */ /* 0x000ee2000c1e9b00 */
[----:B--2---:R-:W-:-:S04]  /*04f0*/  IMAD.WIDE R8, R15, 0x8, R24 ;  /* 0x000000080f087825 */ /* 0x004fc800078e0218 */
[----:B------:R-:W-:Y:S02]  /*0500*/  IMAD.WIDE R6, R15, 0x8, R8 ;  /* 0x000000080f067825 */ /* 0x000fe400078e0208 */
[----:B------:R-:W2:Y:S04]  /*0510*/  LDG.E.64.CONSTANT R8, desc[UR4][R8.64] ;  /* 0x0000000408087981 */ /* 0x000ea8000c1e9b00 */
[----:B------:R-:W2:Y:S01]  /*0520*/  LDG.E.64.CONSTANT R6, desc[UR4][R6.64] ;  /* 0x0000000406067981 */ /* 0x000ea2000c1e9b00 */
[----:B-1----:R-:W-:Y:S01]  /*0530*/  DADD R10, -RZ, -UR8 ;  /* 0x80000008ff0a7e29 */ /* 0x002fe20008000100 */
[----:B----4-:R-:W-:-:S04]  /*0540*/  IMAD.WIDE R22, R17, 0x8, R4 ;  /* 0x0000000811167825 */ /* 0x010fc800078e0204 */
[----:B------:R-:W-:Y:S02]  /*0550*/  VIADD R14, R14, 0x4 ;  /* 0x000000040e0e7836 */ /* 0x000fe40000000000 */
[----:B------:R-:W-:Y:S01]  /*0560*/  IMAD R17, R15, 0x4, R17 ;  /* 0x000000040f117824 */ /* 0x000fe200078e0211 */
[C---:B-----5:R-:W-:Y:S02]  /*0570*/  DSETP.GEU.AND P1, PT, R12.reuse, RZ, PT ;  /* 0x000000ff0c00722a */ /* 0x060fe40003f2e000 */
[----:B------:R-:W-:Y:S02]  /*0580*/  DSETP.GE.AND P0, PT, |R12|, UR8, PT ;  /* 0x000000080c007e2a */ /* 0x000fe4000bf06200 */
[C---:B---3--:R-:W-:Y:S02]  /*0590*/  DSETP.GEU.AND P2, PT, R18.reuse, RZ, PT ;  /* 0x000000ff1200722a */ /* 0x048fe40003f4e000 */
[----:B------:R-:W-:Y:S02]  /*05a0*/  FSEL R21, R10, UR10, !P1 ;  /* 0x0000000a0a157c08 */ /* 0x000fe4000c800000 */
[----:B------:R-:W-:Y:S01]  /*05b0*/  FSEL R27, R11, UR11, !P1 ;  /* 0x0000000b0b1b7c08 */ /* 0x000fe2000c800000 */
[----:B------:R-:W-:Y:S01]  /*05c0*/  DSETP.GE.AND P1, PT, |R18|, UR8, PT ;  /* 0x0000000812007e2a */ /* 0x000fe2000bf26200 */
[----:B------:R-:W-:-:S02]  /*05d0*/  FSEL R24, R21, R12, P0 ;  /* 0x0000000c15187208 */ /* 0x000fc40000000000 */
[----:B------:R-:W-:Y:S01]  /*05e0*/  FSEL R25, R27, R13, P0 ;  /* 0x0000000d1b197208 */ /* 0x000fe20000000000 */
[----:B------:R-:W-:Y:S01]  /*05f0*/  IMAD.WIDE R12, R15, 0x8, R22 ;  /* 0x000000080f0c7825 */ /* 0x000fe200078e0216 */
[----:B------:R-:W-:Y:S01]  /*0600*/  FSEL R21, R10, UR10, !P2 ;  /* 0x0000000a0a157c08 */ /* 0x000fe2000d000000 */
[----:B--2---:R-:W-:Y:S01]  /*0610*/  DSETP.GEU.AND P0, PT, R8, RZ, PT ;  /* 0x000000ff0800722a */ /* 0x004fe20003f0e000 */
[----:B------:R-:W-:Y:S01]  /*0620*/  FSEL R27, R11, UR11, !P2 ;  /* 0x0000000b0b1b7c08 */ /* 0x000fe2000d000000 */
[----:B------:R0:W-:Y:S01]  /*0630*/  STG.E.64 desc[UR4][R22.64], R24 ;  /* 0x0000001816007986 */ /* 0x0001e2000c101b04 */
[C---:B------:R-:W-:Y:S01]  /*0640*/  DSETP.GEU.AND P3, PT, R6.reuse, RZ, PT ;  /* 0x000000ff0600722a */ /* 0x040fe20003f6e000 */
[----:B------:R-:W-:Y:S01]  /*0650*/  FSEL R20, R21, R18, P1 ;  /* 0x0000001215147208 */ /* 0x000fe20000800000 */
[----:B------:R-:W-:Y:S01]  /*0660*/  DSETP.GE.AND P2, PT, |R6|, UR8, PT ;  /* 0x0000000806007e2a */ /* 0x000fe2000bf46200 */
[----:B------:R-:W-:Y:S01]  /*0670*/  FSEL R21, R27, R19, P1 ;  /* 0x000000131b157208 */ /* 0x000fe20000800000 */
[----:B------:R-:W-:Y:S01]  /*0680*/  DSETP.GE.AND P1, PT, |R8|, UR8, PT ;  /* 0x0000000808007e2a */ /* 0x000fe2000bf26200 */
[----:B------:R-:W-:Y:S01]  /*0690*/  IMAD.WIDE R18, R15, 0x8, R12 ;  /* 0x000000080f127825 */ /* 0x000fe200078e020c */
[----:B------:R-:W-:-:S02]  /*06a0*/  FSEL R16, R11, UR11, !P0 ;  /* 0x0000000b0b107c08 */ /* 0x000fc4000c000000 */
[C---:B------:R-:W-:Y:S01]  /*06b0*/  FSEL R29, R10.reuse, UR10, !P0 ;  /* 0x0000000a0a1d7c08 */ /* 0x040fe2000c000000 */
[----:B------:R0:W-:Y:S01]  /*06c0*/  STG.E.64 desc[UR4][R12.64], R20 ;  /* 0x000000140c007986 */ /* 0x0001e2000c101b04 */
[----:B------:R-:W-:Y:S02]  /*06d0*/  FSEL R27, R10, UR10, !P3 ;  /* 0x0000000a0a1b7c08 */ /* 0x000fe4000d800000 */
[----:B------:R-:W-:Y:S02]  /*06e0*/  FSEL R11, R11, UR11, !P3 ;  /* 0x0000000b0b0b7c08 */ /* 0x000fe4000d800000 */
[----:B------:R-:W-:Y:S02]  /*06f0*/  FSEL R8, R29, R8, P1 ;  /* 0x000000081d087208 */ /* 0x000fe40000800000 */
[----:B------:R-:W-:Y:S02]  /*0700*/  FSEL R9, R16, R9, P1 ;  /* 0x0000000910097208 */ /* 0x000fe40000800000 */
[----:B------:R-:W-:-:S02]  /*0710*/  FSEL R10, R27, R6, P2 ;  /* 0x000000061b0a7208 */ /* 0x000fc40001000000 */
[----:B------:R-:W-:Y:S01]  /*0720*/  FSEL R11, R11, R7, P2 ;  /* 0x000000070b0b7208 */ /* 0x000fe20001000000 */
[----:B------:R-:W-:Y:S01]  /*0730*/  IMAD.WIDE R6, R15, 0x8, R18 ;  /* 0x000000080f067825 */ /* 0x000fe200078e0212 */
[----:B------:R0:W-:Y:S01]  /*0740*/  STG.E.64 desc[UR4][R18.64], R8 ;  /* 0x0000000812007986 */ /* 0x0001e2000c101b04 */
[----:B------:R-:W-:-:S03]  /*0750*/  ISETP.GE.AND P0, PT, R14, R0, PT ;  /* 0x000000000e00720c */ /* 0x000fc60003f06270 */
[----:B------:R0:W-:Y:S10]  /*0760*/  STG.E.64 desc[UR4][R6.64], R10 ;  /* 0x0000000a06007986 */ /* 0x0001f4000c101b04 */
[----:B------:R-:W-:Y:S05]  /*0770*/  @!P0 BRA `(.L_x_3) ;  /* 0xfffffffc004c8947 */ /* 0x000fea000383ffff */
[----:B------:R-:W-:Y:S05]  /*0780*/  EXIT ;  /* 0x000000000000794d */ /* 0x000fea0003800000 */
.L_x_4:
[----:B------:R-:W-:-:S00]  /*0790*/  BRA `(.L_x_4) ;  /* 0xfffffffc00fc7947 */ /* 0x000fc0000383ffff */
[----:B------:R-:W-:-:S00]  /*07a0*/  NOP ;  /* 0x0000000000007918 */ /* 0x000fc00000000000 */
        /* <DEDUP_REMOVED lines=13> */
.L_x_5:


//--------------------- .nv.shared.reserved.0     --------------------------
	.section	.nv.shared.reserved.0,"aw",@nobits
	.weak		__nv_reservedSMEM_offset_0_alias
	.size		__nv_reservedSMEM_offset_0_alias, 0, 64
	.other		__nv_reservedSMEM_offset_0_alias,@"STO_CUDA_RESERVED_SHARED STV_DEFAULT"
__nv_reservedSMEM_offset_0_alias:
	.zero		0
	.zero		64


//--------------------- .nv.constant0.limiter_kernel --------------------------
	.section	.nv.constant0.limiter_kernel,"a",@progbits
	.sectionflags	@""
	.align	4
.nv.constant0.limiter_kernel:
	.zero		960


//--------------------- SYMBOLS --------------------------

	.type		.nv.reservedSmem.offset0,@object
	.size		.nv.reservedSmem.offset0,0x4
